//
// Generated by NVIDIA NVVM Compiler
//
// Compiler Build ID: CL-36424714
// Cuda compilation tools, release 13.0, V13.0.88
// Based on NVVM 20.0.0
//

.version 9.0
.target sm_100
.address_size 64

	// .globl	_Z18fill_matrix_devicePii

.visible .entry _Z18fill_matrix_devicePii(
	.param .u64 .ptr .align 1 _Z18fill_matrix_devicePii_param_0,
	.param .u32 _Z18fill_matrix_devicePii_param_1
)
{
	.reg .b32 	%r<8>;
	.reg .b64 	%rd<5>;

	ld.param.u64 	%rd1, [_Z18fill_matrix_devicePii_param_0];
	ld.param.u32 	%r1, [_Z18fill_matrix_devicePii_param_1];
	cvta.to.global.u64 	%rd2, %rd1;
	mov.u32 	%r2, %tid.x;
	mov.u32 	%r3, %tid.y;
	mad.lo.s32 	%r4, %r3, %r2, %r3;
	add.s32 	%r5, %r2, %r4;
	add.s32 	%r6, %r5, 1;
	mad.lo.s32 	%r7, %r1, %r2, %r3;
	mul.wide.s32 	%rd3, %r7, 4;
	add.s64 	%rd4, %rd2, %rd3;
	st.global.u32 	[%rd4], %r6;
	ret;

}


// ===== COMPILED SASS (sm_100) =====

	.target	sm_100

	.elftype	@"ET_EXEC"


//--------------------- .note.nv.tkinfo           --------------------------
	.section	.note.nv.tkinfo,"",@"SHT_NOTE"
	.sectionflags	@"SHF_NOTE_NV_TKINFO"
	.tkinfo
        /*0018*/ 	.word	0x00000002
        /*0030*/ 	.string	""
        /*0030*/ 	.string	"ptxas"
        /*0030*/ 	.string	"Cuda compilation tools, release 13.0, V13.0.88"
        /*0030*/ 	.string	"Build cuda_13.0.r13.0/compiler.36424714_0"
        /*0030*/ 	.string	"-arch sm_100 -m 64 "



//--------------------- .note.nv.cuinfo           --------------------------
	.section	.note.nv.cuinfo,"",@"SHT_NOTE"
	.sectionflags	@"SHF_NOTE_NV_CUINFO"
        /*0018*/ 	.short	0x0002
        /*001a*/ 	.short	0x0064
        /*001c*/ 	.short	0x0082
	.zero		2


//--------------------- .nv.info                  --------------------------
	.section	.nv.info,"",@"SHT_CUDA_INFO"
	.align	4


	//----- nvinfo : EIATTR_REGCOUNT
	.align		4
        /*0000*/ 	.byte	0x04, 0x2f
        /*0002*/ 	.short	(.L_1 - .L_0)
	.align		4
.L_0:
        /*0004*/ 	.word	index@(_Z18fill_matrix_devicePii)
        /*0008*/ 	.word	0x0000000a


	//----- nvinfo : EIATTR_FRAME_SIZE
	.align		4
.L_1:
        /*000c*/ 	.byte	0x04, 0x11
        /*000e*/ 	.short	(.L_3 - .L_2)
	.align		4
.L_2:
        /*0010*/ 	.word	index@(_Z18fill_matrix_devicePii)
        /*0014*/ 	.word	0x00000000


	//----- nvinfo : EIATTR_MIN_STACK_SIZE
	.align		4
.L_3:
        /*0018*/ 	.byte	0x04, 0x12
        /*001a*/ 	.short	(.L_5 - .L_4)
	.align		4
.L_4:
        /*001c*/ 	.word	index@(_Z18fill_matrix_devicePii)
        /*0020*/ 	.word	0x00000000
.L_5:


//--------------------- .nv.compat                --------------------------
	.section	.nv.compat,"",@"SHT_CUDA_COMPAT_INFO"
	.align	4
        /*0000*/ 	.byte	0x02, 0x09, 0x00, 0x00, 0x02, 0x02, 0x01, 0x00, 0x02, 0x05, 0x05, 0x00, 0x03, 0x07, 0x01, 0x01
        /*0010*/ 	.byte	0x02, 0x03, 0x00, 0x00, 0x02, 0x06, 0x01, 0x00, 0x04, 0x0b, 0x08, 0x00, 0x09, 0x00, 0x00, 0x00
        /*0020*/ 	.byte	0x00, 0x00, 0x00, 0x00


//--------------------- .nv.info._Z18fill_matrix_devicePii --------------------------
	.section	.nv.info._Z18fill_matrix_devicePii,"",@"SHT_CUDA_INFO"
	.sectionflags	@""
	.align	4


	//----- nvinfo : EIATTR_CUDA_API_VERSION
	.align		4
        /*0000*/ 	.byte	0x04, 0x37
        /*0002*/ 	.short	(.L_7 - .L_6)
.L_6:
        /*0004*/ 	.word	0x00000082


	//----- nvinfo : EIATTR_KPARAM_INFO
	.align		4
.L_7:
        /*0008*/ 	.byte	0x04, 0x17
        /*000a*/ 	.short	(.L_9 - .L_8)
.L_8:
        /*000c*/ 	.word	0x00000000
        /*0010*/ 	.short	0x0001
        /*0012*/ 	.short	0x0008
        /*0014*/ 	.byte	0x00, 0xf0, 0x11, 0x00


	//----- nvinfo : EIATTR_KPARAM_INFO
	.align		4
.L_9:
        /*0018*/ 	.byte	0x04, 0x17
        /*001a*/ 	.short	(.L_11 - .L_10)
.L_10:
        /*001c*/ 	.word	0x00000000
        /*0020*/ 	.short	0x0000
        /*0022*/ 	.short	0x0000
        /*0024*/ 	.byte	0x00, 0xf5, 0x21, 0x00


	//----- nvinfo : EIATTR_SPARSE_MMA_MASK
	.align		4
.L_11:
        /*0028*/ 	.byte	0x03, 0x50
        /*002a*/ 	.short	0x0000


	//----- nvinfo : EIATTR_MAXREG_COUNT
	.align		4
        /*002c*/ 	.byte	0x03, 0x1b
        /*002e*/ 	.short	0x00ff


	//----- nvinfo : EIATTR_MERCURY_ISA_VERSION
	.align		4
        /*0030*/ 	.byte	0x03, 0x5f
        /*0032*/ 	.short	0x0101


	//----- nvinfo : EIATTR_VRC_CTA_INIT_COUNT
	.align		4
        /*0034*/ 	.byte	0x02, 0x4a
	.zero		1
	.zero		1


	//----- nvinfo : EIATTR_EXIT_INSTR_OFFSETS
	.align		4
        /*0038*/ 	.byte	0x04, 0x1c
        /*003a*/ 	.short	(.L_13 - .L_12)


	//   ....[0]....
.L_12:
        /*003c*/ 	.word	0x000000b0


	//----- nvinfo : EIATTR_CBANK_PARAM_SIZE
	.align		4
.L_13:
        /*0040*/ 	.byte	0x03, 0x19
        /*0042*/ 	.short	0x000c


	//----- nvinfo : EIATTR_PARAM_CBANK
	.align		4
        /*0044*/ 	.byte	0x04, 0x0a
        /*0046*/ 	.short	(.L_15 - .L_14)
	.align		4
.L_14:
        /*0048*/ 	.word	index@(.nv.constant0._Z18fill_matrix_devicePii)
        /*004c*/ 	.short	0x0380
        /*004e*/ 	.short	0x000c


	//----- nvinfo : EIATTR_SW_WAR
	.align		4
.L_15:
        /*0050*/ 	.byte	0x04, 0x36
        /*0052*/ 	.short	(.L_17 - .L_16)
.L_16:
        /*0054*/ 	.word	0x00000008
.L_17:


//--------------------- .nv.callgraph             --------------------------
	.section	.nv.callgraph,"",@"SHT_CUDA_CALLGRAPH"
	.align	4
	.sectionentsize	8
	.align		4
        /*0000*/ 	.word	0x00000000
	.align		4
        /*0004*/ 	.word	0xffffffff
	.align		4
        /*0008*/ 	.word	0x00000000
	.align		4
        /*000c*/ 	.word	0xfffffffe
	.align		4
        /*0010*/ 	.word	0x00000000
	.align		4
        /*0014*/ 	.word	0xfffffffd
	.align		4
        /*0018*/ 	.word	0x00000000
	.align		4
        /*001c*/ 	.word	0xfffffffc


//--------------------- .text._Z18fill_matrix_devicePii --------------------------
	.section	.text._Z18fill_matrix_devicePii,"ax",@progbits
	.align	128
        .global         _Z18fill_matrix_devicePii
        .type           _Z18fill_matrix_devicePii,@function
        .size           _Z18fill_matrix_devicePii,(.L_x_1 - _Z18fill_matrix_devicePii)
        .other          _Z18fill_matrix_devicePii,@"STO_CUDA_ENTRY STV_DEFAULT"
_Z18fill_matrix_devicePii:
.text._Z18fill_matrix_devicePii:
[----:B------:R-:W-:Y:S01]  /*0000*/  LDC R1, c[0x0][0x37c] ;  /* 0x0000df00ff017b82 */ /* 0x000fe20000000800 */
[----:B------:R-:W0:Y:S07]  /*0010*/  S2R R5, SR_TID.X ;  /* 0x0000000000057919 */ /* 0x000e2e0000002100 */
[----:B------:R-:W1:Y:S01]  /*0020*/  LDC.64 R2, c[0x0][0x380] ;  /* 0x0000e000ff027b82 */ /* 0x000e620000000a00 */
[----:B------:R-:W2:Y:S01]  /*0030*/  LDCU UR6, c[0x0][0x388] ;  /* 0x00007100ff0677ac */ /* 0x000ea20008000800 */
[----:B------:R-:W0:Y:S01]  /*0040*/  S2R R4, SR_TID.Y ;  /* 0x0000000000047919 */ /* 0x000e220000002200 */
[----:B------:R-:W3:Y:S01]  /*0050*/  LDCU.64 UR4, c[0x0][0x358] ;  /* 0x00006b00ff0477ac */ /* 0x000ee20008000a00 */
[----:B0-----:R-:W-:-:S02]  /*0060*/  IMAD R0, R5, R4, R4 ;  /* 0x0000000405007224 */ /* 0x001fc400078e0204 */
[----:B--2---:R-:W-:-:S03]  /*0070*/  IMAD R7, R5, UR6, R4 ;  /* 0x0000000605077c24 */ /* 0x004fc6000f8e0204 */
[----:B------:R-:W-:Y:S01]  /*0080*/  IADD3 R5, PT, PT, R5, 0x1, R0 ;  /* 0x0000000105057810 */ /* 0x000fe20007ffe000 */
[----:B-1----:R-:W-:-:S05]  /*0090*/  IMAD.WIDE R2, R7, 0x4, R2 ;  /* 0x0000000407027825 */ /* 0x002fca00078e0202 */
[----:B---3--:R-:W-:Y:S01]  /*00a0*/  STG.E desc[UR4][R2.64], R5 ;  /* 0x0000000502007986 */ /* 0x008fe2000c101904 */
[----:B------:R-:W-:Y:S05]  /*00b0*/  EXIT ;  /* 0x000000000000794d */ /* 0x000fea0003800000 */
.L_x_0:
[----:B------:R-:W-:-:S00]  /*00c0*/  BRA `(.L_x_0) ;  /* 0xfffffffc00fc7947 */ /* 0x000fc0000383ffff */
[----:B------:R-:W-:-:S00]  /*00d0*/  NOP ;  /* 0x0000000000007918 */ /* 0x000fc00000000000 */
        /* <DEDUP_REMOVED lines=10> */
.L_x_1:


//--------------------- .nv.shared.reserved.0     --------------------------
	.section	.nv.shared.reserved.0,"aw",@nobits
	.weak		__nv_reservedSMEM_offset_0_alias
	.size		__nv_reservedSMEM_offset_0_alias, 0, 64
	.other		__nv_reservedSMEM_offset_0_alias,@"STO_CUDA_RESERVED_SHARED STV_DEFAULT"
__nv_reservedSMEM_offset_0_alias:
	.zero		0
	.zero		64


//--------------------- .nv.constant0._Z18fill_matrix_devicePii --------------------------
	.section	.nv.constant0._Z18fill_matrix_devicePii,"a",@progbits
	.sectionflags	@""
	.align	4
.nv.constant0._Z18fill_matrix_devicePii:
	.zero		908


//--------------------- SYMBOLS --------------------------

	.type		.nv.reservedSmem.offset0,@object
	.size		.nv.reservedSmem.offset0,0x4
